//
// Generated by NVIDIA NVVM Compiler
//
// Compiler Build ID: CL-36424714
// Cuda compilation tools, release 13.0, V13.0.88
// Based on NVVM 20.0.0
//

.version 9.0
.target sm_100
.address_size 64

	// .globl	_Z6conv1dPiS_i
.global .align 4 .b8 precalc_xorwow_matrix[102400];
.global .align 4 .b8 precalc_xorwow_offset_matrix[102400];
.global .align 4 .b8 mrg32k3aM1[2304];
.global .align 4 .b8 mrg32k3aM2[2304];
.global .align 4 .b8 mrg32k3aM1SubSeq[2016];
.global .align 4 .b8 mrg32k3aM2SubSeq[2016];
.global .align 4 .b8 mrg32k3aM1Seq[2304];
.global .align 4 .b8 mrg32k3aM2Seq[2304];
.const .align 8 .b8 __cr_lgamma_table[72];
.const .align 4 .b8 kernel[80];

.visible .entry _Z6conv1dPiS_i(
	.param .u64 .ptr .align 1 _Z6conv1dPiS_i_param_0,
	.param .u64 .ptr .align 1 _Z6conv1dPiS_i_param_1,
	.param .u32 _Z6conv1dPiS_i_param_2
)
{
	.reg .pred 	%p<61>;
	.reg .b32 	%r<126>;
	.reg .b64 	%rd<47>;

	ld.param.u64 	%rd3, [_Z6conv1dPiS_i_param_0];
	ld.param.u64 	%rd2, [_Z6conv1dPiS_i_param_1];
	ld.param.u32 	%r60, [_Z6conv1dPiS_i_param_2];
	cvta.to.global.u64 	%rd1, %rd3;
	mov.u32 	%r62, %ctaid.x;
	mov.u32 	%r63, %ntid.x;
	mov.u32 	%r64, %tid.x;
	mad.lo.s32 	%r1, %r62, %r63, %r64;
	add.s32 	%r2, %r1, -10;
	setp.lt.s32 	%p1, %r1, 10;
	setp.ge.s32 	%p2, %r2, %r60;
	mov.b32 	%r107, 0;
	or.pred  	%p3, %p1, %p2;
	@%p3 bra 	$L__BB0_2;
	mul.wide.u32 	%rd4, %r2, 4;
	add.s64 	%rd5, %rd1, %rd4;
	ld.global.u32 	%r65, [%rd5];
	ld.const.u32 	%r66, [kernel];
	mul.lo.s32 	%r107, %r66, %r65;
$L__BB0_2:
	add.s32 	%r5, %r1, -9;
	setp.lt.s32 	%p4, %r1, 9;
	setp.ge.s32 	%p5, %r5, %r60;
	or.pred  	%p6, %p4, %p5;
	@%p6 bra 	$L__BB0_4;
	mul.wide.u32 	%rd6, %r5, 4;
	add.s64 	%rd7, %rd1, %rd6;
	ld.global.u32 	%r67, [%rd7];
	ld.const.u32 	%r68, [kernel+4];
	mad.lo.s32 	%r107, %r68, %r67, %r107;
$L__BB0_4:
	add.s32 	%r8, %r1, -8;
	setp.lt.s32 	%p7, %r1, 8;
	setp.ge.s32 	%p8, %r8, %r60;
	or.pred  	%p9, %p7, %p8;
	@%p9 bra 	$L__BB0_6;
	mul.wide.u32 	%rd8, %r8, 4;
	add.s64 	%rd9, %rd1, %rd8;
	ld.global.u32 	%r69, [%rd9];
	ld.const.u32 	%r70, [kernel+8];
	mad.lo.s32 	%r107, %r70, %r69, %r107;
$L__BB0_6:
	add.s32 	%r11, %r1, -7;
	setp.lt.s32 	%p10, %r1, 7;
	setp.ge.s32 	%p11, %r11, %r60;
	or.pred  	%p12, %p10, %p11;
	@%p12 bra 	$L__BB0_8;
	mul.wide.u32 	%rd10, %r11, 4;
	add.s64 	%rd11, %rd1, %rd10;
	ld.global.u32 	%r71, [%rd11];
	ld.const.u32 	%r72, [kernel+12];
	mad.lo.s32 	%r107, %r72, %r71, %r107;
$L__BB0_8:
	add.s32 	%r14, %r1, -6;
	setp.lt.s32 	%p13, %r1, 6;
	setp.ge.s32 	%p14, %r14, %r60;
	or.pred  	%p15, %p13, %p14;
	@%p15 bra 	$L__BB0_10;
	mul.wide.u32 	%rd12, %r14, 4;
	add.s64 	%rd13, %rd1, %rd12;
	ld.global.u32 	%r73, [%rd13];
	ld.const.u32 	%r74, [kernel+16];
	mad.lo.s32 	%r107, %r74, %r73, %r107;
$L__BB0_10:
	add.s32 	%r17, %r1, -5;
	setp.lt.s32 	%p16, %r1, 5;
	setp.ge.s32 	%p17, %r17, %r60;
	or.pred  	%p18, %p16, %p17;
	@%p18 bra 	$L__BB0_12;
	mul.wide.u32 	%rd14, %r17, 4;
	add.s64 	%rd15, %rd1, %rd14;
	ld.global.u32 	%r75, [%rd15];
	ld.const.u32 	%r76, [kernel+20];
	mad.lo.s32 	%r107, %r76, %r75, %r107;
$L__BB0_12:
	add.s32 	%r20, %r1, -4;
	setp.lt.s32 	%p19, %r1, 4;
	setp.ge.s32 	%p20, %r20, %r60;
	or.pred  	%p21, %p19, %p20;
	@%p21 bra 	$L__BB0_14;
	mul.wide.u32 	%rd16, %r20, 4;
	add.s64 	%rd17, %rd1, %rd16;
	ld.global.u32 	%r77, [%rd17];
	ld.const.u32 	%r78, [kernel+24];
	mad.lo.s32 	%r107, %r78, %r77, %r107;
$L__BB0_14:
	add.s32 	%r23, %r1, -3;
	setp.lt.s32 	%p22, %r1, 3;
	setp.ge.s32 	%p23, %r23, %r60;
	or.pred  	%p24, %p22, %p23;
	@%p24 bra 	$L__BB0_16;
	mul.wide.u32 	%rd18, %r23, 4;
	add.s64 	%rd19, %rd1, %rd18;
	ld.global.u32 	%r79, [%rd19];
	ld.const.u32 	%r80, [kernel+28];
	mad.lo.s32 	%r107, %r80, %r79, %r107;
$L__BB0_16:
	add.s32 	%r26, %r1, -2;
	setp.lt.s32 	%p25, %r1, 2;
	setp.ge.s32 	%p26, %r26, %r60;
	or.pred  	%p27, %p25, %p26;
	@%p27 bra 	$L__BB0_18;
	mul.wide.u32 	%rd20, %r26, 4;
	add.s64 	%rd21, %rd1, %rd20;
	ld.global.u32 	%r81, [%rd21];
	ld.const.u32 	%r82, [kernel+32];
	mad.lo.s32 	%r107, %r82, %r81, %r107;
$L__BB0_18:
	setp.lt.s32 	%p28, %r1, 1;
	setp.gt.s32 	%p29, %r1, %r60;
	or.pred  	%p30, %p28, %p29;
	@%p30 bra 	$L__BB0_20;
	add.s32 	%r83, %r1, -1;
	mul.wide.u32 	%rd22, %r83, 4;
	add.s64 	%rd23, %rd1, %rd22;
	ld.global.u32 	%r84, [%rd23];
	ld.const.u32 	%r85, [kernel+36];
	mad.lo.s32 	%r107, %r85, %r84, %r107;
$L__BB0_20:
	setp.lt.s32 	%p31, %r1, 0;
	setp.ge.s32 	%p32, %r1, %r60;
	or.pred  	%p33, %p31, %p32;
	@%p33 bra 	$L__BB0_22;
	mul.wide.u32 	%rd24, %r1, 4;
	add.s64 	%rd25, %rd1, %rd24;
	ld.global.u32 	%r86, [%rd25];
	ld.const.u32 	%r87, [kernel+40];
	mad.lo.s32 	%r107, %r87, %r86, %r107;
$L__BB0_22:
	add.s32 	%r33, %r1, 1;
	setp.lt.s32 	%p34, %r1, -1;
	setp.ge.s32 	%p35, %r33, %r60;
	or.pred  	%p36, %p34, %p35;
	@%p36 bra 	$L__BB0_24;
	mul.wide.u32 	%rd26, %r33, 4;
	add.s64 	%rd27, %rd1, %rd26;
	ld.global.u32 	%r88, [%rd27];
	ld.const.u32 	%r89, [kernel+44];
	mad.lo.s32 	%r107, %r89, %r88, %r107;
$L__BB0_24:
	add.s32 	%r36, %r1, 2;
	setp.lt.s32 	%p37, %r1, -2;
	setp.ge.s32 	%p38, %r36, %r60;
	or.pred  	%p39, %p37, %p38;
	@%p39 bra 	$L__BB0_26;
	mul.wide.u32 	%rd28, %r36, 4;
	add.s64 	%rd29, %rd1, %rd28;
	ld.global.u32 	%r90, [%rd29];
	ld.const.u32 	%r91, [kernel+48];
	mad.lo.s32 	%r107, %r91, %r90, %r107;
$L__BB0_26:
	add.s32 	%r39, %r1, 3;
	setp.lt.s32 	%p40, %r1, -3;
	setp.ge.s32 	%p41, %r39, %r60;
	or.pred  	%p42, %p40, %p41;
	@%p42 bra 	$L__BB0_28;
	mul.wide.u32 	%rd30, %r39, 4;
	add.s64 	%rd31, %rd1, %rd30;
	ld.global.u32 	%r92, [%rd31];
	ld.const.u32 	%r93, [kernel+52];
	mad.lo.s32 	%r107, %r93, %r92, %r107;
$L__BB0_28:
	add.s32 	%r42, %r1, 4;
	setp.lt.s32 	%p43, %r1, -4;
	setp.ge.s32 	%p44, %r42, %r60;
	or.pred  	%p45, %p43, %p44;
	@%p45 bra 	$L__BB0_30;
	mul.wide.u32 	%rd32, %r42, 4;
	add.s64 	%rd33, %rd1, %rd32;
	ld.global.u32 	%r94, [%rd33];
	ld.const.u32 	%r95, [kernel+56];
	mad.lo.s32 	%r107, %r95, %r94, %r107;
$L__BB0_30:
	add.s32 	%r45, %r1, 5;
	setp.lt.s32 	%p46, %r1, -5;
	setp.ge.s32 	%p47, %r45, %r60;
	or.pred  	%p48, %p46, %p47;
	@%p48 bra 	$L__BB0_32;
	mul.wide.u32 	%rd34, %r45, 4;
	add.s64 	%rd35, %rd1, %rd34;
	ld.global.u32 	%r96, [%rd35];
	ld.const.u32 	%r97, [kernel+60];
	mad.lo.s32 	%r107, %r97, %r96, %r107;
$L__BB0_32:
	add.s32 	%r48, %r1, 6;
	setp.lt.s32 	%p49, %r1, -6;
	setp.ge.s32 	%p50, %r48, %r60;
	or.pred  	%p51, %p49, %p50;
	@%p51 bra 	$L__BB0_34;
	mul.wide.u32 	%rd36, %r48, 4;
	add.s64 	%rd37, %rd1, %rd36;
	ld.global.u32 	%r98, [%rd37];
	ld.const.u32 	%r99, [kernel+64];
	mad.lo.s32 	%r107, %r99, %r98, %r107;
$L__BB0_34:
	add.s32 	%r51, %r1, 7;
	setp.lt.s32 	%p52, %r1, -7;
	setp.ge.s32 	%p53, %r51, %r60;
	or.pred  	%p54, %p52, %p53;
	@%p54 bra 	$L__BB0_36;
	mul.wide.u32 	%rd38, %r51, 4;
	add.s64 	%rd39, %rd1, %rd38;
	ld.global.u32 	%r100, [%rd39];
	ld.const.u32 	%r101, [kernel+68];
	mad.lo.s32 	%r107, %r101, %r100, %r107;
$L__BB0_36:
	add.s32 	%r54, %r1, 8;
	setp.lt.s32 	%p55, %r1, -8;
	setp.ge.s32 	%p56, %r54, %r60;
	or.pred  	%p57, %p55, %p56;
	@%p57 bra 	$L__BB0_38;
	mul.wide.u32 	%rd40, %r54, 4;
	add.s64 	%rd41, %rd1, %rd40;
	ld.global.u32 	%r102, [%rd41];
	ld.const.u32 	%r103, [kernel+72];
	mad.lo.s32 	%r107, %r103, %r102, %r107;
$L__BB0_38:
	add.s32 	%r57, %r1, 9;
	setp.lt.s32 	%p58, %r1, -9;
	setp.ge.s32 	%p59, %r57, %r60;
	or.pred  	%p60, %p58, %p59;
	@%p60 bra 	$L__BB0_40;
	mul.wide.u32 	%rd42, %r57, 4;
	add.s64 	%rd43, %rd1, %rd42;
	ld.global.u32 	%r104, [%rd43];
	ld.const.u32 	%r105, [kernel+76];
	mad.lo.s32 	%r107, %r105, %r104, %r107;
$L__BB0_40:
	cvta.to.global.u64 	%rd44, %rd2;
	mul.wide.s32 	%rd45, %r1, 4;
	add.s64 	%rd46, %rd44, %rd45;
	st.global.u32 	[%rd46], %r107;
	ret;

}


// ===== COMPILED SASS (sm_100) =====

	.target	sm_100

	.elftype	@"ET_EXEC"


//--------------------- .note.nv.tkinfo           --------------------------
	.section	.note.nv.tkinfo,"",@"SHT_NOTE"
	.sectionflags	@"SHF_NOTE_NV_TKINFO"
	.tkinfo
        /*0018*/ 	.word	0x00000002
        /*0030*/ 	.string	""
        /*0030*/ 	.string	"ptxas"
        /*0030*/ 	.string	"Cuda compilation tools, release 13.0, V13.0.88"
        /*0030*/ 	.string	"Build cuda_13.0.r13.0/compiler.36424714_0"
        /*0030*/ 	.string	"-arch sm_100 -m 64 "



//--------------------- .note.nv.cuinfo           --------------------------
	.section	.note.nv.cuinfo,"",@"SHT_NOTE"
	.sectionflags	@"SHF_NOTE_NV_CUINFO"
        /*0018*/ 	.short	0x0002
        /*001a*/ 	.short	0x0064
        /*001c*/ 	.short	0x0082
	.zero		2


//--------------------- .nv.info                  --------------------------
	.section	.nv.info,"",@"SHT_CUDA_INFO"
	.align	4


	//----- nvinfo : EIATTR_REGCOUNT
	.align		4
        /*0000*/ 	.byte	0x04, 0x2f
        /*0002*/ 	.short	(.L_11 - .L_10)
	.align		4
.L_10:
        /*0004*/ 	.word	index@(_Z6conv1dPiS_i)
        /*0008*/ 	.word	0x00000020


	//----- nvinfo : EIATTR_FRAME_SIZE
	.align		4
.L_11:
        /*000c*/ 	.byte	0x04, 0x11
        /*000e*/ 	.short	(.L_13 - .L_12)
	.align		4
.L_12:
        /*0010*/ 	.word	index@(_Z6conv1dPiS_i)
        /*0014*/ 	.word	0x00000000


	//----- nvinfo : EIATTR_MIN_STACK_SIZE
	.align		4
.L_13:
        /*0018*/ 	.byte	0x04, 0x12
        /*001a*/ 	.short	(.L_15 - .L_14)
	.align		4
.L_14:
        /*001c*/ 	.word	index@(_Z6conv1dPiS_i)
        /*0020*/ 	.word	0x00000000
.L_15:


//--------------------- .nv.compat                --------------------------
	.section	.nv.compat,"",@"SHT_CUDA_COMPAT_INFO"
	.align	4
        /*0000*/ 	.byte	0x02, 0x09, 0x00, 0x00, 0x02, 0x02, 0x01, 0x00, 0x02, 0x05, 0x05, 0x00, 0x03, 0x07, 0x01, 0x01
        /*0010*/ 	.byte	0x02, 0x03, 0x00, 0x00, 0x02, 0x06, 0x01, 0x00, 0x04, 0x0b, 0x08, 0x00, 0x09, 0x00, 0x00, 0x00
        /*0020*/ 	.byte	0x00, 0x00, 0x00, 0x00


//--------------------- .nv.info._Z6conv1dPiS_i   --------------------------
	.section	.nv.info._Z6conv1dPiS_i,"",@"SHT_CUDA_INFO"
	.sectionflags	@""
	.align	4


	//----- nvinfo : EIATTR_CUDA_API_VERSION
	.align		4
        /*0000*/ 	.byte	0x04, 0x37
        /*0002*/ 	.short	(.L_17 - .L_16)
.L_16:
        /*0004*/ 	.word	0x00000082


	//----- nvinfo : EIATTR_KPARAM_INFO
	.align		4
.L_17:
        /*0008*/ 	.byte	0x04, 0x17
        /*000a*/ 	.short	(.L_19 - .L_18)
.L_18:
        /*000c*/ 	.word	0x00000000
        /*0010*/ 	.short	0x0002
        /*0012*/ 	.short	0x0010
        /*0014*/ 	.byte	0x00, 0xf0, 0x11, 0x00


	//----- nvinfo : EIATTR_KPARAM_INFO
	.align		4
.L_19:
        /*0018*/ 	.byte	0x04, 0x17
        /*001a*/ 	.short	(.L_21 - .L_20)
.L_20:
        /*001c*/ 	.word	0x00000000
        /*0020*/ 	.short	0x0001
        /*0022*/ 	.short	0x0008
        /*0024*/ 	.byte	0x00, 0xf5, 0x21, 0x00


	//----- nvinfo : EIATTR_KPARAM_INFO
	.align		4
.L_21:
        /*0028*/ 	.byte	0x04, 0x17
        /*002a*/ 	.short	(.L_23 - .L_22)
.L_22:
        /*002c*/ 	.word	0x00000000
        /*0030*/ 	.short	0x0000
        /*0032*/ 	.short	0x0000
        /*0034*/ 	.byte	0x00, 0xf5, 0x21, 0x00


	//----- nvinfo : EIATTR_SPARSE_MMA_MASK
	.align		4
.L_23:
        /*0038*/ 	.byte	0x03, 0x50
        /*003a*/ 	.short	0x0000


	//----- nvinfo : EIATTR_MAXREG_COUNT
	.align		4
        /*003c*/ 	.byte	0x03, 0x1b
        /*003e*/ 	.short	0x00ff


	//----- nvinfo : EIATTR_MERCURY_ISA_VERSION
	.align		4
        /*0040*/ 	.byte	0x03, 0x5f
        /*0042*/ 	.short	0x0101


	//----- nvinfo : EIATTR_VRC_CTA_INIT_COUNT
	.align		4
        /*0044*/ 	.byte	0x02, 0x4a
	.zero		1
	.zero		1


	//----- nvinfo : EIATTR_EXIT_INSTR_OFFSETS
	.align		4
        /*0048*/ 	.byte	0x04, 0x1c
        /*004a*/ 	.short	(.L_25 - .L_24)


	//   ....[0]....
.L_24:
        /*004c*/ 	.word	0x00000aa0


	//----- nvinfo : EIATTR_CBANK_PARAM_SIZE
	.align		4
.L_25:
        /*0050*/ 	.byte	0x03, 0x19
        /*0052*/ 	.short	0x0014


	//----- nvinfo : EIATTR_PARAM_CBANK
	.align		4
        /*0054*/ 	.byte	0x04, 0x0a
        /*0056*/ 	.short	(.L_27 - .L_26)
	.align		4
.L_26:
        /*0058*/ 	.word	index@(.nv.constant0._Z6conv1dPiS_i)
        /*005c*/ 	.short	0x0380
        /*005e*/ 	.short	0x0014


	//----- nvinfo : EIATTR_SW_WAR
	.align		4
.L_27:
        /*0060*/ 	.byte	0x04, 0x36
        /*0062*/ 	.short	(.L_29 - .L_28)
.L_28:
        /*0064*/ 	.word	0x00000008
.L_29:


//--------------------- .nv.callgraph             --------------------------
	.section	.nv.callgraph,"",@"SHT_CUDA_CALLGRAPH"
	.align	4
	.sectionentsize	8
	.align		4
        /*0000*/ 	.word	0x00000000
	.align		4
        /*0004*/ 	.word	0xffffffff
	.align		4
        /*0008*/ 	.word	0x00000000
	.align		4
        /*000c*/ 	.word	0xfffffffe
	.align		4
        /*0010*/ 	.word	0x00000000
	.align		4
        /*0014*/ 	.word	0xfffffffd
	.align		4
        /*0018*/ 	.word	0x00000000
	.align		4
        /*001c*/ 	.word	0xfffffffc


//--------------------- .nv.constant4             --------------------------
	.section	.nv.constant4,"a",@progbits
	.align	8
	.align		8
.nv.constant4:
        /*0000*/ 	.dword	precalc_xorwow_matrix
	.align		8
        /*0008*/ 	.dword	precalc_xorwow_offset_matrix
	.align		8
        /*0010*/ 	.dword	mrg32k3aM1
	.align		8
        /*0018*/ 	.dword	mrg32k3aM2
	.align		8
        /*0020*/ 	.dword	mrg32k3aM1SubSeq
	.align		8
        /*0028*/ 	.dword	mrg32k3aM2SubSeq
	.align		8
        /*0030*/ 	.dword	mrg32k3aM1Seq
	.align		8
        /*0038*/ 	.dword	mrg32k3aM2Seq


//--------------------- .nv.constant3             --------------------------
	.section	.nv.constant3,"a",@progbits
	.align	8
.nv.constant3:
	.type		__cr_lgamma_table,@object
	.size		__cr_lgamma_table,(kernel - __cr_lgamma_table)
__cr_lgamma_table:
        /*0000*/ 	.byte	0x00, 0x00, 0x00, 0x00, 0x00, 0x00, 0x00, 0x00, 0x00, 0x00, 0x00, 0x00, 0x00, 0x00, 0x00, 0x00
        /*0010*/ 	.byte	0xef, 0x39, 0xfa, 0xfe, 0x42, 0x2e, 0xe6, 0x3f, 0x02, 0x20, 0x2a, 0xfa, 0x0b, 0xab, 0xfc, 0x3f
        /*0020*/ 	.byte	0xf9, 0x2c, 0x92, 0x7c, 0xa7, 0x6c, 0x09, 0x40, 0xc9, 0x79, 0x44, 0x3c, 0x64, 0x26, 0x13, 0x40
        /*0030*/ 	.byte	0xca, 0x01, 0xcf, 0x3a, 0x27, 0x51, 0x1a, 0x40, 0x30, 0xcc, 0x2d, 0xf3, 0xe1, 0x0c, 0x21, 0x40
        /*0040*/ 	.byte	0x0d, 0xb7, 0xfc, 0x82, 0x8e, 0x35, 0x25, 0x40
	.type		kernel,@object
	.size		kernel,(.L_9 - kernel)
kernel:
	.zero		80
.L_9:


//--------------------- .text._Z6conv1dPiS_i      --------------------------
	.section	.text._Z6conv1dPiS_i,"ax",@progbits
	.align	128
        .global         _Z6conv1dPiS_i
        .type           _Z6conv1dPiS_i,@function
        .size           _Z6conv1dPiS_i,(.L_x_1 - _Z6conv1dPiS_i)
        .other          _Z6conv1dPiS_i,@"STO_CUDA_ENTRY STV_DEFAULT"
_Z6conv1dPiS_i:
.text._Z6conv1dPiS_i:
[----:B------:R-:W-:Y:S01]  /*0000*/  LDC R1, c[0x0][0x37c] ;  /* 0x0000df00ff017b82 */ /* 0x000fe20000000800 */
[----:B------:R-:W0:Y:S07]  /*0010*/  S2R R3, SR_TID.X ;  /* 0x0000000000037919 */ /* 0x000e2e0000002100 */
[----:B------:R-:W0:Y:S01]  /*0020*/  S2UR UR4, SR_CTAID.X ;  /* 0x00000000000479c3 */ /* 0x000e220000002500 */
[----:B------:R-:W1:Y:S07]  /*0030*/  LDCU UR6, c[0x0][0x390] ;  /* 0x00007200ff0677ac */ /* 0x000e6e0008000800 */
[----:B------:R-:W0:Y:S02]  /*0040*/  LDC R2, c[0x0][0x360] ;  /* 0x0000d800ff027b82 */ /* 0x000e240000000800 */
[----:B0-----:R-:W-:Y:S01]  /*0050*/  IMAD R2, R2, UR4, R3 ;  /* 0x0000000402027c24 */ /* 0x001fe2000f8e0203 */
[----:B------:R-:W0:Y:S03]  /*0060*/  LDCU.64 UR4, c[0x0][0x358] ;  /* 0x00006b00ff0477ac */ /* 0x000e260008000a00 */
[C---:B------:R-:W-:Y:S01]  /*0070*/  VIADD R19, R2.reuse, 0xfffffff7 ;  /* 0xfffffff702137836 */ /* 0x040fe20000000000 */
[C---:B------:R-:W-:Y:S01]  /*0080*/  IADD3 R7, PT, PT, R2.reuse, -0xa, RZ ;  /* 0xfffffff602077810 */ /* 0x040fe20007ffe0ff */
[C---:B------:R-:W-:Y:S01]  /*0090*/  VIADD R23, R2.reuse, 0xfffffff9 ;  /* 0xfffffff902177836 */ /* 0x040fe20000000000 */
[C---:B------:R-:W-:Y:S01]  /*00a0*/  IADD3 R21, PT, PT, R2.reuse, -0x8, RZ ;  /* 0xfffffff802157810 */ /* 0x040fe20007ffe0ff */
[----:B------:R-:W-:Y:S01]  /*00b0*/  VIADD R3, R2, 0xfffffffb ;  /* 0xfffffffb02037836 */ /* 0x000fe20000000000 */
[----:B-1----:R-:W-:-:S02]  /*00c0*/  ISETP.GE.AND P3, PT, R7, UR6, PT ;  /* 0x0000000607007c0c */ /* 0x002fc4000bf66270 */
[----:B------:R-:W-:Y:S02]  /*00d0*/  ISETP.GE.AND P2, PT, R19, UR6, PT ;  /* 0x0000000613007c0c */ /* 0x000fe4000bf46270 */
[C---:B------:R-:W-:Y:S02]  /*00e0*/  ISETP.LT.OR P3, PT, R2.reuse, 0xa, P3 ;  /* 0x0000000a0200780c */ /* 0x040fe40001f61670 */
[C---:B------:R-:W-:Y:S02]  /*00f0*/  ISETP.LT.OR P2, PT, R2.reuse, 0x9, P2 ;  /* 0x000000090200780c */ /* 0x040fe40001741670 */
[----:B------:R-:W-:Y:S02]  /*0100*/  ISETP.GE.AND P0, PT, R21, UR6, PT ;  /* 0x0000000615007c0c */ /* 0x000fe4000bf06270 */
[----:B------:R-:W-:Y:S02]  /*0110*/  ISETP.GE.AND P6, PT, R23, UR6, PT ;  /* 0x0000000617007c0c */ /* 0x000fe4000bfc6270 */
[----:B------:R-:W-:-:S02]  /*0120*/  ISETP.LT.OR P0, PT, R2, 0x8, P0 ;  /* 0x000000080200780c */ /* 0x000fc40000701670 */
[C---:B------:R-:W-:Y:S02]  /*0130*/  IADD3 R13, PT, PT, R2.reuse, -0x6, RZ ;  /* 0xfffffffa020d7810 */ /* 0x040fe40007ffe0ff */
[C---:B------:R-:W-:Y:S01]  /*0140*/  ISETP.LT.OR P6, PT, R2.reuse, 0x7, P6 ;  /* 0x000000070200780c */ /* 0x040fe200037c1670 */
[----:B------:R-:W1:Y:S01]  /*0150*/  @!P3 LDC.64 R16, c[0x0][0x380] ;  /* 0x0000e000ff10bb82 */ /* 0x000e620000000a00 */
[----:B------:R-:W-:Y:S02]  /*0160*/  ISETP.GE.AND P5, PT, R13, UR6, PT ;  /* 0x000000060d007c0c */ /* 0x000fe4000bfa6270 */
[----:B------:R-:W-:Y:S02]  /*0170*/  ISETP.GE.AND P4, PT, R3, UR6, PT ;  /* 0x0000000603007c0c */ /* 0x000fe4000bf86270 */
[C---:B------:R-:W-:Y:S02]  /*0180*/  ISETP.LT.OR P5, PT, R2.reuse, 0x6, P5 ;  /* 0x000000060200780c */ /* 0x040fe40002fa1670 */
[----:B------:R-:W-:Y:S01]  /*0190*/  ISETP.LT.OR P4, PT, R2, 0x5, P4 ;  /* 0x000000050200780c */ /* 0x000fe20002781670 */
[----:B------:R-:W2:Y:S08]  /*01a0*/  @!P2 LDC.64 R14, c[0x0][0x380] ;  /* 0x0000e000ff0eab82 */ /* 0x000eb00000000a00 */
[----:B------:R-:W3:Y:S08]  /*01b0*/  @!P0 LDC.64 R10, c[0x0][0x380] ;  /* 0x0000e000ff0a8b82 */ /* 0x000ef00000000a00 */
[----:B------:R-:W4:Y:S01]  /*01c0*/  @!P6 LDC.64 R8, c[0x0][0x380] ;  /* 0x0000e000ff08eb82 */ /* 0x000f220000000a00 */
[----:B-1----:R-:W-:-:S05]  /*01d0*/  @!P3 IMAD.WIDE.U32 R16, R7, 0x4, R16 ;  /* 0x000000040710b825 */ /* 0x002fca00078e0010 */
[----:B0-----:R-:W5:Y:S02]  /*01e0*/  @!P3 LDG.E R12, desc[UR4][R16.64] ;  /* 0x00000004100cb981 */ /* 0x001f64000c1e1900 */
[----:B------:R-:W0:Y:S01]  /*01f0*/  @!P5 LDC.64 R4, c[0x0][0x380] ;  /* 0x0000e000ff04db82 */ /* 0x000e220000000a00 */
[----:B--2---:R-:W-:-:S06]  /*0200*/  @!P2 IMAD.WIDE.U32 R14, R19, 0x4, R14 ;  /* 0x00000004130ea825 */ /* 0x004fcc00078e000e */
[----:B------:R1:W2:Y:S01]  /*0210*/  @!P2 LDG.E R15, desc[UR4][R14.64] ;  /* 0x000000040e0fa981 */ /* 0x0002a2000c1e1900 */
[----:B------:R-:W0:Y:S01]  /*0220*/  @!P4 LDC.64 R6, c[0x0][0x380] ;  /* 0x0000e000ff06cb82 */ /* 0x000e220000000a00 */
[----:B---3--:R-:W-:-:S06]  /*0230*/  @!P0 IMAD.WIDE.U32 R10, R21, 0x4, R10 ;  /* 0x00000004150a8825 */ /* 0x008fcc00078e000a */
[----:B------:R-:W3:Y:S01]  /*0240*/  @!P0 LDG.E R11, desc[UR4][R10.64] ;  /* 0x000000040a0b8981 */ /* 0x000ee2000c1e1900 */
[----:B----4-:R-:W-:Y:S01]  /*0250*/  @!P6 IMAD.WIDE.U32 R8, R23, 0x4, R8 ;  /* 0x000000041708e825 */ /* 0x010fe200078e0008 */
[----:B-1----:R-:W3:Y:S05]  /*0260*/  @!P0 LDC R14, c[0x3][0x50] ;  /* 0x00c01400ff0e8b82 */ /* 0x002eea0000000800 */
[----:B------:R1:W4:Y:S01]  /*0270*/  @!P6 LDG.E R9, desc[UR4][R8.64] ;  /* 0x000000040809e981 */ /* 0x000322000c1e1900 */
[----:B0-----:R-:W-:Y:S02]  /*0280*/  @!P5 IMAD.WIDE.U32 R4, R13, 0x4, R4 ;  /* 0x000000040d04d825 */ /* 0x001fe400078e0004 */
[----:B------:R-:W4:Y:S04]  /*0290*/  @!P6 LDC R16, c[0x3][0x54] ;  /* 0x00c01500ff10eb82 */ /* 0x000f280000000800 */
[----:B------:R-:W4:Y:S01]  /*02a0*/  @!P5 LDG.E R5, desc[UR4][R4.64] ;  /* 0x000000040405d981 */ /* 0x000f22000c1e1900 */
[----:B------:R-:W-:-:S03]  /*02b0*/  @!P4 IMAD.WIDE.U32 R6, R3, 0x4, R6 ;  /* 0x000000040306c825 */ /* 0x000fc600078e0006 */
[----:B------:R-:W2:Y:S03]  /*02c0*/  @!P2 LDC R13, c[0x3][0x4c] ;  /* 0x00c01300ff0dab82 */ /* 0x000ea60000000800 */
[----:B------:R0:W4:Y:S05]  /*02d0*/  @!P4 LDG.E R7, desc[UR4][R6.64] ;  /* 0x000000040607c981 */ /* 0x00012a000c1e1900 */
[----:B------:R-:W5:Y:S01]  /*02e0*/  @!P3 LDC R3, c[0x3][0x48] ;  /* 0x00c01200ff03bb82 */ /* 0x000f620000000800 */
[C---:B------:R-:W-:Y:S02]  /*02f0*/  IADD3 R23, PT, PT, R2.reuse, -0x4, RZ ;  /* 0xfffffffc02177810 */ /* 0x040fe40007ffe0ff */
[----:B------:R-:W-:-:S02]  /*0300*/  IADD3 R17, PT, PT, R2, -0x3, RZ ;  /* 0xfffffffd02117810 */ /* 0x000fc40007ffe0ff */
[----:B------:R-:W-:Y:S01]  /*0310*/  ISETP.GE.AND P1, PT, R23, UR6, PT ;  /* 0x0000000617007c0c */ /* 0x000fe2000bf26270 */
[----:B------:R-:W-:Y:S02]  /*0320*/  IMAD.MOV.U32 R0, RZ, RZ, RZ ;  /* 0x000000ffff007224 */ /* 0x000fe400078e00ff */
[----:B-1----:R-:W1:Y:S01]  /*0330*/  @!P5 LDC R8, c[0x3][0x58] ;  /* 0x00c01600ff08db82 */ /* 0x002e620000000800 */
[C---:B------:R-:W-:Y:S01]  /*0340*/  ISETP.LT.OR P1, PT, R2.reuse, 0x4, P1 ;  /* 0x000000040200780c */ /* 0x040fe20000f21670 */
[----:B------:R-:W-:-:S06]  /*0350*/  VIADD R21, R2, 0xfffffffe ;  /* 0xfffffffe02157836 */ /* 0x000fcc0000000000 */
[----:B0-----:R-:W0:Y:S01]  /*0360*/  @!P4 LDC R6, c[0x3][0x5c] ;  /* 0x00c01700ff06cb82 */ /* 0x001e220000000800 */
[----:B-----5:R-:W-:Y:S01]  /*0370*/  @!P3 IMAD R0, R12, R3, RZ ;  /* 0x000000030c00b224 */ /* 0x020fe200078e02ff */
[----:B------:R-:W-:-:S03]  /*0380*/  ISETP.GE.AND P3, PT, R17, UR6, PT ;  /* 0x0000000611007c0c */ /* 0x000fc6000bf66270 */
[----:B--2---:R-:W-:Y:S01]  /*0390*/  @!P2 IMAD R0, R15, R13, R0 ;  /* 0x0000000d0f00a224 */ /* 0x004fe200078e0200 */
[----:B------:R-:W-:Y:S02]  /*03a0*/  ISETP.LT.OR P2, PT, R2, 0x3, P3 ;  /* 0x000000030200780c */ /* 0x000fe40001f41670 */
[----:B------:R-:W-:-:S04]  /*03b0*/  ISETP.GE.AND P3, PT, R21, UR6, PT ;  /* 0x0000000615007c0c */ /* 0x000fc8000bf66270 */
[C---:B------:R-:W-:Y:S01]  /*03c0*/  ISETP.LT.OR P3, PT, R2.reuse, 0x2, P3 ;  /* 0x000000020200780c */ /* 0x040fe20001f61670 */
[----:B---3--:R-:W-:Y:S01]  /*03d0*/  @!P0 IMAD R0, R11, R14, R0 ;  /* 0x0000000e0b008224 */ /* 0x008fe200078e0200 */
[C---:B------:R-:W-:Y:S01]  /*03e0*/  ISETP.GT.AND P0, PT, R2.reuse, UR6, PT ;  /* 0x0000000602007c0c */ /* 0x040fe2000bf04270 */
[----:B------:R-:W2:Y:S03]  /*03f0*/  @!P1 LDC.64 R10, c[0x0][0x380] ;  /* 0x0000e000ff0a9b82 */ /* 0x000ea60000000a00 */
[C---:B------:R-:W-:Y:S01]  /*0400*/  ISETP.LT.OR P0, PT, R2.reuse, 0x1, P0 ;  /* 0x000000010200780c */ /* 0x040fe20000701670 */
[----:B----4-:R-:W-:Y:S01]  /*0410*/  @!P6 IMAD R0, R9, R16, R0 ;  /* 0x000000100900e224 */ /* 0x010fe200078e0200 */
[C---:B------:R-:W-:Y:S02]  /*0420*/  ISETP.GE.AND P6, PT, R2.reuse, UR6, PT ;  /* 0x0000000602007c0c */ /* 0x040fe4000bfc6270 */
[C---:B------:R-:W-:Y:S01]  /*0430*/  IADD3 R15, PT, PT, R2.reuse, 0x1, RZ ;  /* 0x00000001020f7810 */ /* 0x040fe20007ffe0ff */
[----:B------:R-:W3:Y:S01]  /*0440*/  @!P2 LDC.64 R12, c[0x0][0x380] ;  /* 0x0000e000ff0cab82 */ /* 0x000ee20000000a00 */
[C---:B------:R-:W-:Y:S01]  /*0450*/  ISETP.LT.OR P6, PT, R2.reuse, RZ, P6 ;  /* 0x000000ff0200720c */ /* 0x040fe200037c1670 */
[----:B------:R-:W-:-:S02]  /*0460*/  VIADD R3, R2, 0x2 ;  /* 0x0000000202037836 */ /* 0x000fc40000000000 */
[----:B-1----:R-:W-:Y:S01]  /*0470*/  @!P5 IMAD R0, R5, R8, R0 ;  /* 0x000000080500d224 */ /* 0x002fe200078e0200 */
[----:B------:R-:W-:-:S03]  /*0480*/  ISETP.GE.AND P5, PT, R15, UR6, PT ;  /* 0x000000060f007c0c */ /* 0x000fc6000bfa6270 */
[----:B------:R-:W1:Y:S01]  /*0490*/  @!P3 LDC.64 R4, c[0x0][0x380] ;  /* 0x0000e000ff04bb82 */ /* 0x000e620000000a00 */
[----:B------:R-:W-:Y:S01]  /*04a0*/  ISETP.LT.OR P5, PT, R2, -0x1, P5 ;  /* 0xffffffff0200780c */ /* 0x000fe20002fa1670 */
[----:B0-----:R-:W-:Y:S01]  /*04b0*/  @!P4 IMAD R0, R7, R6, R0 ;  /* 0x000000060700c224 */ /* 0x001fe200078e0200 */
[----:B------:R-:W-:-:S05]  /*04c0*/  ISETP.GE.AND P4, PT, R3, UR6, PT ;  /* 0x0000000603007c0c */ /* 0x000fca000bf86270 */
[----:B------:R-:W0:Y:S01]  /*04d0*/  @!P0 LDC.64 R6, c[0x0][0x380] ;  /* 0x0000e000ff068b82 */ /* 0x000e220000000a00 */
[----:B------:R-:W-:Y:S01]  /*04e0*/  ISETP.LT.OR P4, PT, R2, -0x2, P4 ;  /* 0xfffffffe0200780c */ /* 0x000fe20002781670 */
[----:B--2---:R-:W-:-:S06]  /*04f0*/  @!P1 IMAD.WIDE.U32 R22, R23, 0x4, R10 ;  /* 0x0000000417169825 */ /* 0x004fcc00078e000a */
[----:B------:R-:W2:Y:S01]  /*0500*/  @!P6 LDC.64 R8, c[0x0][0x380] ;  /* 0x0000e000ff08eb82 */ /* 0x000ea20000000a00 */
[----:B---3--:R-:W-:Y:S01]  /*0510*/  @!P2 IMAD.WIDE.U32 R18, R17, 0x4, R12 ;  /* 0x000000041112a825 */ /* 0x008fe200078e000c */
[----:B------:R-:W-:Y:S01]  /*0520*/  @!P0 IADD3 R25, PT, PT, R2, -0x1, RZ ;  /* 0xffffffff02198810 */ /* 0x000fe20007ffe0ff */
[----:B------:R-:W3:Y:S04]  /*0530*/  @!P1 LDG.E R17, desc[UR4][R22.64] ;  /* 0x0000000416119981 */ /* 0x000ee8000c1e1900 */
[----:B------:R-:W4:Y:S01]  /*0540*/  @!P2 LDG.E R19, desc[UR4][R18.64] ;  /* 0x000000041213a981 */ /* 0x000f22000c1e1900 */
[----:B------:R-:W5:Y:S01]  /*0550*/  @!P5 LDC.64 R10, c[0x0][0x380] ;  /* 0x0000e000ff0adb82 */ /* 0x000f620000000a00 */
[----:B-1----:R-:W-:-:S06]  /*0560*/  @!P3 IMAD.WIDE.U32 R4, R21, 0x4, R4 ;  /* 0x000000041504b825 */ /* 0x002fcc00078e0004 */
[----:B------:R1:W4:Y:S01]  /*0570*/  @!P3 LDG.E R5, desc[UR4][R4.64] ;  /* 0x000000040405b981 */ /* 0x000322000c1e1900 */
[----:B------:R-:W1:Y:S01]  /*0580*/  @!P4 LDC.64 R12, c[0x0][0x380] ;  /* 0x0000e000ff0ccb82 */ /* 0x000e620000000a00 */
[----:B0-----:R-:W-:-:S06]  /*0590*/  @!P0 IMAD.WIDE.U32 R6, R25, 0x4, R6 ;  /* 0x0000000419068825 */ /* 0x001fcc00078e0006 */
[----:B------:R0:W4:Y:S01]  /*05a0*/  @!P0 LDG.E R7, desc[UR4][R6.64] ;  /* 0x0000000406078981 */ /* 0x000122000c1e1900 */
[----:B--2---:R-:W-:Y:S01]  /*05b0*/  @!P6 IMAD.WIDE.U32 R8, R2, 0x4, R8 ;  /* 0x000000040208e825 */ /* 0x004fe200078e0008 */
[----:B------:R-:W4:Y:S05]  /*05c0*/  @!P2 LDC R14, c[0x3][0x64] ;  /* 0x00c01900ff0eab82 */ /* 0x000f2a0000000800 */
[----:B------:R2:W4:Y:S01]  /*05d0*/  @!P6 LDG.E R9, desc[UR4][R8.64] ;  /* 0x000000040809e981 */ /* 0x000522000c1e1900 */
[----:B-----5:R-:W-:Y:S02]  /*05e0*/  @!P5 IMAD.WIDE.U32 R10, R15, 0x4, R10 ;  /* 0x000000040f0ad825 */ /* 0x020fe400078e000a */
[----:B------:R-:W5:Y:S04]  /*05f0*/  @!P3 LDC R16, c[0x3][0x68] ;  /* 0x00c01a00ff10bb82 */ /* 0x000f680000000800 */
[----:B------:R-:W5:Y:S01]  /*0600*/  @!P5 LDG.E R11, desc[UR4][R10.64] ;  /* 0x000000040a0bd981 */ /* 0x000f62000c1e1900 */
[----:B-1----:R-:W-:-:S03]  /*0610*/  @!P4 IMAD.WIDE.U32 R12, R3, 0x4, R12 ;  /* 0x00000004030cc825 */ /* 0x002fc600078e000c */
[----:B------:R-:W1:Y:S02]  /*0620*/  @!P0 LDC R4, c[0x3][0x6c] ;  /* 0x00c01b00ff048b82 */ /* 0x000e640000000800 */
[----:B------:R1:W5:Y:S06]  /*0630*/  @!P4 LDG.E R29, desc[UR4][R12.64] ;  /* 0x000000040c1dc981 */ /* 0x00036c000c1e1900 */
[----:B------:R-:W3:Y:S01]  /*0640*/  @!P1 LDC R3, c[0x3][0x60] ;  /* 0x00c01800ff039b82 */ /* 0x000ee20000000800 */
[----:B------:R-:W-:-:S07]  /*0650*/  VIADD R15, R2, 0x3 ;  /* 0x00000003020f7836 */ /* 0x000fce0000000000 */
[----:B------:R-:W1:Y:S01]  /*0660*/  @!P6 LDC R18, c[0x3][0x70] ;  /* 0x00c01c00ff12eb82 */ /* 0x000e620000000800 */
[----:B------:R-:W-:-:S07]  /*0670*/  IADD3 R27, PT, PT, R2, 0x4, RZ ;  /* 0x00000004021b7810 */ /* 0x000fce0007ffe0ff */
[----:B0-----:R-:W0:Y:S01]  /*0680*/  @!P5 LDC R6, c[0x3][0x74] ;  /* 0x00c01d00ff06db82 */ /* 0x001e220000000800 */
[----:B------:R-:W-:-:S07]  /*0690*/  VIADD R25, R2, 0x5 ;  /* 0x0000000502197836 */ /* 0x000fce0000000000 */
[----:B--2---:R-:W2:Y:S01]  /*06a0*/  @!P4 LDC R8, c[0x3][0x78] ;  /* 0x00c01e00ff08cb82 */ /* 0x004ea20000000800 */
[----:B------:R-:W-:Y:S01]  /*06b0*/  IADD3 R21, PT, PT, R2, 0x9, RZ ;  /* 0x0000000902157810 */ /* 0x000fe20007ffe0ff */
[----:B---3--:R-:W-:Y:S01]  /*06c0*/  @!P1 IMAD R0, R17, R3, R0 ;  /* 0x0000000311009224 */ /* 0x008fe200078e0200 */
[----:B------:R-:W-:-:S03]  /*06d0*/  ISETP.GE.AND P1, PT, R15, UR6, PT ;  /* 0x000000060f007c0c */ /* 0x000fc6000bf26270 */
[----:B----4-:R-:W-:Y:S01]  /*06e0*/  @!P2 IMAD R0, R19, R14, R0 ;  /* 0x0000000e1300a224 */ /* 0x010fe200078e0200 */
[C---:B------:R-:W-:Y:S02]  /*06f0*/  ISETP.LT.OR P1, PT, R2.reuse, -0x3, P1 ;  /* 0xfffffffd0200780c */ /* 0x040fe40000f21670 */
[----:B------:R-:W-:Y:S01]  /*0700*/  ISETP.GE.AND P2, PT, R27, UR6, PT ;  /* 0x000000061b007c0c */ /* 0x000fe2000bf46270 */
[----:B-----5:R-:W-:Y:S01]  /*0710*/  @!P3 IMAD R0, R5, R16, R0 ;  /* 0x000000100500b224 */ /* 0x020fe200078e0200 */
[----:B------:R-:W-:Y:S02]  /*0720*/  ISETP.GE.AND P3, PT, R25, UR6, PT ;  /* 0x0000000619007c0c */ /* 0x000fe4000bf66270 */
[C---:B------:R-:W-:Y:S01]  /*0730*/  IADD3 R3, PT, PT, R2.reuse, 0x6, RZ ;  /* 0x0000000602037810 */ /* 0x040fe20007ffe0ff */
[C---:B------:R-:W-:Y:S01]  /*0740*/  VIADD R17, R2.reuse, 0x7 ;  /* 0x0000000702117836 */ /* 0x040fe20000000000 */
[----:B------:R-:W-:-:S05]  /*0750*/  IADD3 R19, PT, PT, R2, 0x8, RZ ;  /* 0x0000000802137810 */ /* 0x000fca0007ffe0ff */
[----:B------:R-:W3:Y:S01]  /*0760*/  @!P1 LDC.64 R22, c[0x0][0x380] ;  /* 0x0000e000ff169b82 */ /* 0x000ee20000000a00 */
[----:B-1----:R-:W-:Y:S01]  /*0770*/  @!P0 IMAD R0, R7, R4, R0 ;  /* 0x0000000407008224 */ /* 0x002fe200078e0200 */
[C---:B------:R-:W-:Y:S02]  /*0780*/  ISETP.LT.OR P0, PT, R2.reuse, -0x4, P2 ;  /* 0xfffffffc0200780c */ /* 0x040fe40001701670 */
[----:B------:R-:W-:Y:S02]  /*0790*/  ISETP.LT.OR P3, PT, R2, -0x5, P3 ;  /* 0xfffffffb0200780c */ /* 0x000fe40001f61670 */
[----:B------:R-:W-:Y:S02]  /*07a0*/  ISETP.GE.AND P2, PT, R3, UR6, PT ;  /* 0x0000000603007c0c */ /* 0x000fe4000bf46270 */
[----:B------:R-:W1:Y:S01]  /*07b0*/  @!P1 LDC R16, c[0x3][0x7c] ;  /* 0x00c01f00ff109b82 */ /* 0x000e620000000800 */
[----:B------:R-:W-:Y:S01]  /*07c0*/  @!P6 IMAD R0, R9, R18, R0 ;  /* 0x000000120900e224 */ /* 0x000fe200078e0200 */
[----:B------:R-:W-:-:S02]  /*07d0*/  ISETP.GE.AND P6, PT, R17, UR6, PT ;  /* 0x0000000611007c0c */ /* 0x000fc4000bfc6270 */
[C---:B------:R-:W-:Y:S02]  /*07e0*/  ISETP.LT.OR P2, PT, R2.reuse, -0x6, P2 ;  /* 0xfffffffa0200780c */ /* 0x040fe40001741670 */
[----:B------:R-:W-:Y:S02]  /*07f0*/  ISETP.LT.OR P6, PT, R2, -0x7, P6 ;  /* 0xfffffff90200780c */ /* 0x000fe400037c1670 */
[----:B------:R-:W4:Y:S01]  /*0800*/  @!P0 LDC.64 R12, c[0x0][0x380] ;  /* 0x0000e000ff0c8b82 */ /* 0x000f220000000a00 */
[----:B0-----:R-:W-:Y:S01]  /*0810*/  @!P5 IMAD R0, R11, R6, R0 ;  /* 0x000000060b00d224 */ /* 0x001fe200078e0200 */
[----:B------:R-:W-:-:S04]  /*0820*/  ISETP.GE.AND P5, PT, R19, UR6, PT ;  /* 0x0000000613007c0c */ /* 0x000fc8000bfa6270 */
[C---:B------:R-:W-:Y:S01]  /*0830*/  ISETP.LT.OR P5, PT, R2.reuse, -0x8, P5 ;  /* 0xfffffff80200780c */ /* 0x040fe20002fa1670 */
[----:B--2---:R-:W-:Y:S01]  /*0840*/  @!P4 IMAD R0, R29, R8, R0 ;  /* 0x000000081d00c224 */ /* 0x004fe200078e0200 */
[----:B------:R-:W-:Y:S01]  /*0850*/  ISETP.GE.AND P4, PT, R21, UR6, PT ;  /* 0x0000000615007c0c */ /* 0x000fe2000bf86270 */
[----:B------:R-:W0:Y:S03]  /*0860*/  @!P3 LDC.64 R4, c[0x0][0x380] ;  /* 0x0000e000ff04bb82 */ /* 0x000e260000000a00 */
[----:B------:R-:W-:-:S05]  /*0870*/  ISETP.LT.OR P4, PT, R2, -0x9, P4 ;  /* 0xfffffff70200780c */ /* 0x000fca0002781670 */
[----:B------:R-:W2:Y:S01]  /*0880*/  @!P2 LDC.64 R6, c[0x0][0x380] ;  /* 0x0000e000ff06ab82 */ /* 0x000ea20000000a00 */
[----:B---3--:R-:W-:-:S04]  /*0890*/  @!P1 IMAD.WIDE.U32 R22, R15, 0x4, R22 ;  /* 0x000000040f169825 */ /* 0x008fc800078e0016 */
[----:B----4-:R-:W-:Y:S02]  /*08a0*/  @!P0 IMAD.WIDE.U32 R12, R27, 0x4, R12 ;  /* 0x000000041b0c8825 */ /* 0x010fe400078e000c */
[----:B------:R-:W1:Y:S01]  /*08b0*/  @!P1 LDG.E R23, desc[UR4][R22.64] ;  /* 0x0000000416179981 */ /* 0x000e62000c1e1900 */
[----:B------:R-:W3:Y:S03]  /*08c0*/  @!P6 LDC.64 R8, c[0x0][0x380] ;  /* 0x0000e000ff08eb82 */ /* 0x000ee60000000a00 */
[----:B------:R4:W5:Y:S05]  /*08d0*/  @!P0 LDG.E R13, desc[UR4][R12.64] ;  /* 0x000000040c0d8981 */ /* 0x00096a000c1e1900 */
[----:B------:R-:W3:Y:S08]  /*08e0*/  @!P5 LDC.64 R10, c[0x0][0x380] ;  /* 0x0000e000ff0adb82 */ /* 0x000ef00000000a00 */
[----:B------:R-:W3:Y:S01]  /*08f0*/  @!P4 LDC.64 R14, c[0x0][0x380] ;  /* 0x0000e000ff0ecb82 */ /* 0x000ee20000000a00 */
[----:B0-----:R-:W-:-:S04]  /*0900*/  @!P3 IMAD.WIDE.U32 R4, R25, 0x4, R4 ;  /* 0x000000041904b825 */ /* 0x001fc800078e0004 */
[----:B--2---:R-:W-:Y:S02]  /*0910*/  @!P2 IMAD.WIDE.U32 R6, R3, 0x4, R6 ;  /* 0x000000040306a825 */ /* 0x004fe400078e0006 */
[----:B------:R0:W2:Y:S01]  /*0920*/  @!P3 LDG.E R5, desc[UR4][R4.64] ;  /* 0x000000040405b981 */ /* 0x0000a2000c1e1900 */
[----:B----4-:R-:W5:Y:S01]  /*0930*/  @!P0 LDC R12, c[0x3][0x80] ;  /* 0x00c02000ff0c8b82 */ /* 0x010f620000000800 */
[----:B---3--:R-:W-:Y:S02]  /*0940*/  @!P6 IMAD.WIDE.U32 R8, R17, 0x4, R8 ;  /* 0x000000041108e825 */ /* 0x008fe400078e0008 */
[----:B------:R3:W4:Y:S04]  /*0950*/  @!P2 LDG.E R3, desc[UR4][R6.64] ;  /* 0x000000040603a981 */ /* 0x000728000c1e1900 */
[----:B------:R3:W4:Y:S01]  /*0960*/  @!P6 LDG.E R9, desc[UR4][R8.64] ;  /* 0x000000040809e981 */ /* 0x000722000c1e1900 */
[----:B------:R-:W-:Y:S01]  /*0970*/  @!P5 IMAD.WIDE.U32 R10, R19, 0x4, R10 ;  /* 0x00000004130ad825 */ /* 0x000fe200078e000a */
[----:B------:R-:W2:Y:S05]  /*0980*/  @!P3 LDC R17, c[0x3][0x84] ;  /* 0x00c02100ff11bb82 */ /* 0x000eaa0000000800 */
[----:B------:R-:W4:Y:S01]  /*0990*/  @!P5 LDG.E R11, desc[UR4][R10.64] ;  /* 0x000000040a0bd981 */ /* 0x000f22000c1e1900 */
[----:B------:R-:W-:-:S02]  /*09a0*/  @!P4 IMAD.WIDE.U32 R14, R21, 0x4, R14 ;  /* 0x00000004150ec825 */ /* 0x000fc400078e000e */
[----:B0-----:R-:W4:Y:S04]  /*09b0*/  @!P2 LDC R4, c[0x3][0x88] ;  /* 0x00c02200ff04ab82 */ /* 0x001f280000000800 */
[----:B------:R-:W4:Y:S04]  /*09c0*/  @!P4 LDG.E R15, desc[UR4][R14.64] ;  /* 0x000000040e0fc981 */ /* 0x000f28000c1e1900 */
[----:B------:R-:W0:Y:S08]  /*09d0*/  @!P6 LDC R18, c[0x3][0x8c] ;  /* 0x00c02300ff12eb82 */ /* 0x000e300000000800 */
[----:B------:R-:W0:Y:S08]  /*09e0*/  @!P5 LDC R19, c[0x3][0x90] ;  /* 0x00c02400ff13db82 */ /* 0x000e300000000800 */
[----:B---3--:R-:W3:Y:S08]  /*09f0*/  LDC.64 R6, c[0x0][0x388] ;  /* 0x0000e200ff067b82 */ /* 0x008ef00000000a00 */
[----:B------:R-:W0:Y:S01]  /*0a00*/  @!P4 LDC R8, c[0x3][0x94] ;  /* 0x00c02500ff08cb82 */ /* 0x000e220000000800 */
[----:B---3--:R-:W-:-:S04]  /*0a10*/  IMAD.WIDE R6, R2, 0x4, R6 ;  /* 0x0000000402067825 */ /* 0x008fc800078e0206 */
[----:B-1----:R-:W-:-:S04]  /*0a20*/  @!P1 IMAD R0, R23, R16, R0 ;  /* 0x0000001017009224 */ /* 0x002fc800078e0200 */
[----:B-----5:R-:W-:-:S04]  /*0a30*/  @!P0 IMAD R0, R13, R12, R0 ;  /* 0x0000000c0d008224 */ /* 0x020fc800078e0200 */
[----:B--2---:R-:W-:-:S04]  /*0a40*/  @!P3 IMAD R0, R5, R17, R0 ;  /* 0x000000110500b224 */ /* 0x004fc800078e0200 */
[----:B----4-:R-:W-:-:S04]  /*0a50*/  @!P2 IMAD R0, R3, R4, R0 ;  /* 0x000000040300a224 */ /* 0x010fc800078e0200 */
[----:B0-----:R-:W-:-:S04]  /*0a60*/  @!P6 IMAD R0, R9, R18, R0 ;  /* 0x000000120900e224 */ /* 0x001fc800078e0200 */
[----:B------:R-:W-:-:S04]  /*0a70*/  @!P5 IMAD R0, R11, R19, R0 ;  /* 0x000000130b00d224 */ /* 0x000fc800078e0200 */
[----:B------:R-:W-:-:S05]  /*0a80*/  @!P4 IMAD R0, R15, R8, R0 ;  /* 0x000000080f00c224 */ /* 0x000fca00078e0200 */
[----:B------:R-:W-:Y:S01]  /*0a90*/  STG.E desc[UR4][R6.64], R0 ;  /* 0x0000000006007986 */ /* 0x000fe2000c101904 */
[----:B------:R-:W-:Y:S05]  /*0aa0*/  EXIT ;  /* 0x000000000000794d */ /* 0x000fea0003800000 */
.L_x_0:
[----:B------:R-:W-:-:S00]  /*0ab0*/  BRA `(.L_x_0) ;  /* 0xfffffffc00fc7947 */ /* 0x000fc0000383ffff */
[----:B------:R-:W-:-:S00]  /*0ac0*/  NOP ;  /* 0x0000000000007918 */ /* 0x000fc00000000000 */
        /* <DEDUP_REMOVED lines=11> */
.L_x_1:


//--------------------- .nv.global.init           --------------------------
	.section	.nv.global.init,"aw",@progbits
	.align	4
.nv.global.init:
	.type		mrg32k3aM1SubSeq,@object
	.size		mrg32k3aM1SubSeq,(mrg32k3aM2SubSeq - mrg32k3aM1SubSeq)
mrg32k3aM1SubSeq:
        /*0000*/ 	.byte	0x0b, 0xcc, 0xee, 0x04, 0x73, 0x29, 0x8b, 0x6f, 0xf6, 0x53, 0x03, 0xf6, 0x23, 0xf6, 0xea, 0xda
        /* <DEDUP_REMOVED lines=125> */
	.type		mrg32k3aM2SubSeq,@object
	.size		mrg32k3aM2SubSeq,(mrg32k3aM1 - mrg32k3aM2SubSeq)
mrg32k3aM2SubSeq:
        /* <DEDUP_REMOVED lines=126> */
	.type		mrg32k3aM1,@object
	.size		mrg32k3aM1,(mrg32k3aM1Seq - mrg32k3aM1)
mrg32k3aM1:
        /* <DEDUP_REMOVED lines=144> */
	.type		mrg32k3aM1Seq,@object
	.size		mrg32k3aM1Seq,(mrg32k3aM2 - mrg32k3aM1Seq)
mrg32k3aM1Seq:
        /* <DEDUP_REMOVED lines=144> */
	.type		mrg32k3aM2,@object
	.size		mrg32k3aM2,(mrg32k3aM2Seq - mrg32k3aM2)
mrg32k3aM2:
        /* <DEDUP_REMOVED lines=144> */
	.type		mrg32k3aM2Seq,@object
	.size		mrg32k3aM2Seq,(precalc_xorwow_matrix - mrg32k3aM2Seq)
mrg32k3aM2Seq:
        /* <DEDUP_REMOVED lines=144> */
	.type		precalc_xorwow_matrix,@object
	.size		precalc_xorwow_matrix,(precalc_xorwow_offset_matrix - precalc_xorwow_matrix)
precalc_xorwow_matrix:
        /* <DEDUP_REMOVED lines=6400> */
	.type		precalc_xorwow_offset_matrix,@object
	.size		precalc_xorwow_offset_matrix,(.L_1 - precalc_xorwow_offset_matrix)
precalc_xorwow_offset_matrix:
        /* <DEDUP_REMOVED lines=6400> */
.L_1:


//--------------------- .nv.shared.reserved.0     --------------------------
	.section	.nv.shared.reserved.0,"aw",@nobits
	.weak		__nv_reservedSMEM_offset_0_alias
	.size		__nv_reservedSMEM_offset_0_alias, 0, 64
	.other		__nv_reservedSMEM_offset_0_alias,@"STO_CUDA_RESERVED_SHARED STV_DEFAULT"
__nv_reservedSMEM_offset_0_alias:
	.zero		0
	.zero		64


//--------------------- .nv.constant0._Z6conv1dPiS_i --------------------------
	.section	.nv.constant0._Z6conv1dPiS_i,"a",@progbits
	.sectionflags	@""
	.align	4
.nv.constant0._Z6conv1dPiS_i:
	.zero		916


//--------------------- SYMBOLS --------------------------

	.type		.nv.reservedSmem.offset0,@object
	.size		.nv.reservedSmem.offset0,0x4
